//
// Generated by NVIDIA NVVM Compiler
//
// Compiler Build ID: CL-36424714
// Cuda compilation tools, release 13.0, V13.0.88
// Based on NVVM 20.0.0
//

.version 9.0
.target sm_100
.address_size 64

	// .globl	_Z17tokenSearchKernelPKiS0_S0_S0_Pi
.const .align 4 .u32 d_lineCount;
.const .align 4 .u32 d_phraseCount;
.const .align 4 .u32 d_maxLineTokens;
.const .align 4 .u32 d_maxPhraseTokens;

.visible .entry _Z17tokenSearchKernelPKiS0_S0_S0_Pi(
	.param .u64 .ptr .align 1 _Z17tokenSearchKernelPKiS0_S0_S0_Pi_param_0,
	.param .u64 .ptr .align 1 _Z17tokenSearchKernelPKiS0_S0_S0_Pi_param_1,
	.param .u64 .ptr .align 1 _Z17tokenSearchKernelPKiS0_S0_S0_Pi_param_2,
	.param .u64 .ptr .align 1 _Z17tokenSearchKernelPKiS0_S0_S0_Pi_param_3,
	.param .u64 .ptr .align 1 _Z17tokenSearchKernelPKiS0_S0_S0_Pi_param_4
)
{
	.reg .pred 	%p<9>;
	.reg .b32 	%r<29>;
	.reg .b64 	%rd<30>;

	ld.param.u64 	%rd12, [_Z17tokenSearchKernelPKiS0_S0_S0_Pi_param_0];
	ld.param.u64 	%rd13, [_Z17tokenSearchKernelPKiS0_S0_S0_Pi_param_1];
	ld.param.u64 	%rd14, [_Z17tokenSearchKernelPKiS0_S0_S0_Pi_param_2];
	ld.param.u64 	%rd15, [_Z17tokenSearchKernelPKiS0_S0_S0_Pi_param_3];
	ld.param.u64 	%rd16, [_Z17tokenSearchKernelPKiS0_S0_S0_Pi_param_4];
	mov.u32 	%r14, %ctaid.x;
	mov.u32 	%r15, %ntid.x;
	mov.u32 	%r16, %tid.x;
	mad.lo.s32 	%r1, %r14, %r15, %r16;
	ld.const.u32 	%r17, [d_lineCount];
	setp.ge.s32 	%p1, %r1, %r17;
	@%p1 bra 	$L__BB0_12;
	cvta.to.global.u64 	%rd17, %rd13;
	ld.const.u32 	%r18, [d_maxLineTokens];
	mul.lo.s32 	%r2, %r18, %r1;
	mul.wide.s32 	%rd18, %r1, 4;
	add.s64 	%rd19, %rd17, %rd18;
	ld.global.u32 	%r3, [%rd19];
	ld.const.u32 	%r4, [d_phraseCount];
	setp.lt.s32 	%p2, %r4, 1;
	@%p2 bra 	$L__BB0_12;
	ld.const.u32 	%r5, [d_maxPhraseTokens];
	cvta.to.global.u64 	%rd1, %rd15;
	cvta.to.global.u64 	%rd2, %rd12;
	cvta.to.global.u64 	%rd3, %rd14;
	cvta.to.global.u64 	%rd4, %rd16;
	cvt.s64.s32 	%rd5, %r2;
	mov.b32 	%r26, 0;
$L__BB0_3:
	mul.wide.u32 	%rd20, %r26, 4;
	add.s64 	%rd21, %rd1, %rd20;
	ld.global.u32 	%r7, [%rd21];
	setp.gt.s32 	%p3, %r7, %r3;
	@%p3 bra 	$L__BB0_11;
	setp.lt.s32 	%p4, %r7, 1;
	@%p4 bra 	$L__BB0_10;
	mul.lo.s32 	%r21, %r5, %r26;
	neg.s32 	%r8, %r7;
	mul.wide.s32 	%rd22, %r21, 4;
	add.s64 	%rd6, %rd3, %rd22;
	mov.b32 	%r27, 0;
$L__BB0_6:
	cvt.u64.u32 	%rd23, %r27;
	add.s64 	%rd24, %rd5, %rd23;
	shl.b64 	%rd25, %rd24, 2;
	add.s64 	%rd28, %rd2, %rd25;
	mov.u64 	%rd29, %rd6;
	mov.u32 	%r28, %r8;
	bra.uni 	$L__BB0_8;
$L__BB0_7:
	add.s32 	%r28, %r28, 1;
	setp.eq.s32 	%p7, %r28, 0;
	add.s64 	%rd29, %rd29, 4;
	add.s64 	%rd28, %rd28, 4;
	@%p7 bra 	$L__BB0_10;
$L__BB0_8:
	ld.global.u32 	%r22, [%rd28];
	ld.global.u32 	%r23, [%rd29];
	setp.eq.s32 	%p5, %r22, %r23;
	@%p5 bra 	$L__BB0_7;
	add.s32 	%r27, %r27, 1;
	add.s32 	%r24, %r27, %r7;
	setp.gt.s32 	%p6, %r24, %r3;
	@%p6 bra 	$L__BB0_11;
	bra.uni 	$L__BB0_6;
$L__BB0_10:
	add.s64 	%rd27, %rd4, %rd20;
	atom.global.add.u32 	%r25, [%rd27], 1;
$L__BB0_11:
	add.s32 	%r26, %r26, 1;
	setp.ne.s32 	%p8, %r26, %r4;
	@%p8 bra 	$L__BB0_3;
$L__BB0_12:
	ret;

}


// ===== COMPILED SASS (sm_100) =====

	.target	sm_100

	.elftype	@"ET_EXEC"


//--------------------- .note.nv.tkinfo           --------------------------
	.section	.note.nv.tkinfo,"",@"SHT_NOTE"
	.sectionflags	@"SHF_NOTE_NV_TKINFO"
	.tkinfo
        /*0018*/ 	.word	0x00000002
        /*0030*/ 	.string	""
        /*0030*/ 	.string	"ptxas"
        /*0030*/ 	.string	"Cuda compilation tools, release 13.0, V13.0.88"
        /*0030*/ 	.string	"Build cuda_13.0.r13.0/compiler.36424714_0"
        /*0030*/ 	.string	"-arch sm_100 -m 64 "



//--------------------- .note.nv.cuinfo           --------------------------
	.section	.note.nv.cuinfo,"",@"SHT_NOTE"
	.sectionflags	@"SHF_NOTE_NV_CUINFO"
        /*0018*/ 	.short	0x0002
        /*001a*/ 	.short	0x0064
        /*001c*/ 	.short	0x0082
	.zero		2


//--------------------- .nv.info                  --------------------------
	.section	.nv.info,"",@"SHT_CUDA_INFO"
	.align	4


	//----- nvinfo : EIATTR_REGCOUNT
	.align		4
        /*0000*/ 	.byte	0x04, 0x2f
        /*0002*/ 	.short	(.L_5 - .L_4)
	.align		4
.L_4:
        /*0004*/ 	.word	index@(_Z17tokenSearchKernelPKiS0_S0_S0_Pi)
        /*0008*/ 	.word	0x00000013


	//----- nvinfo : EIATTR_FRAME_SIZE
	.align		4
.L_5:
        /*000c*/ 	.byte	0x04, 0x11
        /*000e*/ 	.short	(.L_7 - .L_6)
	.align		4
.L_6:
        /*0010*/ 	.word	index@(_Z17tokenSearchKernelPKiS0_S0_S0_Pi)
        /*0014*/ 	.word	0x00000000


	//----- nvinfo : EIATTR_MIN_STACK_SIZE
	.align		4
.L_7:
        /*0018*/ 	.byte	0x04, 0x12
        /*001a*/ 	.short	(.L_9 - .L_8)
	.align		4
.L_8:
        /*001c*/ 	.word	index@(_Z17tokenSearchKernelPKiS0_S0_S0_Pi)
        /*0020*/ 	.word	0x00000000
.L_9:


//--------------------- .nv.compat                --------------------------
	.section	.nv.compat,"",@"SHT_CUDA_COMPAT_INFO"
	.align	4
        /*0000*/ 	.byte	0x02, 0x09, 0x00, 0x00, 0x02, 0x02, 0x01, 0x00, 0x02, 0x05, 0x05, 0x00, 0x03, 0x07, 0x01, 0x01
        /*0010*/ 	.byte	0x02, 0x03, 0x00, 0x00, 0x02, 0x06, 0x01, 0x00, 0x04, 0x0b, 0x08, 0x00, 0x09, 0x00, 0x00, 0x00
        /*0020*/ 	.byte	0x00, 0x00, 0x00, 0x00


//--------------------- .nv.info._Z17tokenSearchKernelPKiS0_S0_S0_Pi --------------------------
	.section	.nv.info._Z17tokenSearchKernelPKiS0_S0_S0_Pi,"",@"SHT_CUDA_INFO"
	.sectionflags	@""
	.align	4


	//----- nvinfo : EIATTR_CUDA_API_VERSION
	.align		4
        /*0000*/ 	.byte	0x04, 0x37
        /*0002*/ 	.short	(.L_11 - .L_10)
.L_10:
        /*0004*/ 	.word	0x00000082


	//----- nvinfo : EIATTR_KPARAM_INFO
	.align		4
.L_11:
        /*0008*/ 	.byte	0x04, 0x17
        /*000a*/ 	.short	(.L_13 - .L_12)
.L_12:
        /*000c*/ 	.word	0x00000000
        /*0010*/ 	.short	0x0004
        /*0012*/ 	.short	0x0020
        /*0014*/ 	.byte	0x00, 0xf5, 0x21, 0x00


	//----- nvinfo : EIATTR_KPARAM_INFO
	.align		4
.L_13:
        /*0018*/ 	.byte	0x04, 0x17
        /*001a*/ 	.short	(.L_15 - .L_14)
.L_14:
        /*001c*/ 	.word	0x00000000
        /*0020*/ 	.short	0x0003
        /*0022*/ 	.short	0x0018
        /*0024*/ 	.byte	0x00, 0xf5, 0x21, 0x00


	//----- nvinfo : EIATTR_KPARAM_INFO
	.align		4
.L_15:
        /*0028*/ 	.byte	0x04, 0x17
        /*002a*/ 	.short	(.L_17 - .L_16)
.L_16:
        /*002c*/ 	.word	0x00000000
        /*0030*/ 	.short	0x0002
        /*0032*/ 	.short	0x0010
        /*0034*/ 	.byte	0x00, 0xf5, 0x21, 0x00


	//----- nvinfo : EIATTR_KPARAM_INFO
	.align		4
.L_17:
        /*0038*/ 	.byte	0x04, 0x17
        /*003a*/ 	.short	(.L_19 - .L_18)
.L_18:
        /*003c*/ 	.word	0x00000000
        /*0040*/ 	.short	0x0001
        /*0042*/ 	.short	0x0008
        /*0044*/ 	.byte	0x00, 0xf5, 0x21, 0x00


	//----- nvinfo : EIATTR_KPARAM_INFO
	.align		4
.L_19:
        /*0048*/ 	.byte	0x04, 0x17
        /*004a*/ 	.short	(.L_21 - .L_20)
.L_20:
        /*004c*/ 	.word	0x00000000
        /*0050*/ 	.short	0x0000
        /*0052*/ 	.short	0x0000
        /*0054*/ 	.byte	0x00, 0xf5, 0x21, 0x00


	//----- nvinfo : EIATTR_SPARSE_MMA_MASK
	.align		4
.L_21:
        /*0058*/ 	.byte	0x03, 0x50
        /*005a*/ 	.short	0x0000


	//----- nvinfo : EIATTR_MAXREG_COUNT
	.align		4
        /*005c*/ 	.byte	0x03, 0x1b
        /*005e*/ 	.short	0x00ff


	//----- nvinfo : EIATTR_MERCURY_ISA_VERSION
	.align		4
        /*0060*/ 	.byte	0x03, 0x5f
        /*0062*/ 	.short	0x0101


	//----- nvinfo : EIATTR_INT_WARP_WIDE_INSTR_OFFSETS
	.align		4
        /*0064*/ 	.byte	0x04, 0x31
        /*0066*/ 	.short	(.L_23 - .L_22)


	//   ....[0]....
.L_22:
        /*0068*/ 	.word	0x00000390


	//----- nvinfo : EIATTR_VRC_CTA_INIT_COUNT
	.align		4
.L_23:
        /*006c*/ 	.byte	0x02, 0x4a
	.zero		1
	.zero		1


	//----- nvinfo : EIATTR_EXIT_INSTR_OFFSETS
	.align		4
        /*0070*/ 	.byte	0x04, 0x1c
        /*0072*/ 	.short	(.L_25 - .L_24)


	//   ....[0]....
.L_24:
        /*0074*/ 	.word	0x00000070


	//   ....[1]....
        /*0078*/ 	.word	0x000000d0


	//   ....[2]....
        /*007c*/ 	.word	0x000004b0


	//----- nvinfo : EIATTR_CRS_STACK_SIZE
	.align		4
.L_25:
        /*0080*/ 	.byte	0x04, 0x1e
        /*0082*/ 	.short	(.L_27 - .L_26)
.L_26:
        /*0084*/ 	.word	0x00000000


	//----- nvinfo : EIATTR_CBANK_PARAM_SIZE
	.align		4
.L_27:
        /*0088*/ 	.byte	0x03, 0x19
        /*008a*/ 	.short	0x0028


	//----- nvinfo : EIATTR_PARAM_CBANK
	.align		4
        /*008c*/ 	.byte	0x04, 0x0a
        /*008e*/ 	.short	(.L_29 - .L_28)
	.align		4
.L_28:
        /*0090*/ 	.word	index@(.nv.constant0._Z17tokenSearchKernelPKiS0_S0_S0_Pi)
        /*0094*/ 	.short	0x0380
        /*0096*/ 	.short	0x0028


	//----- nvinfo : EIATTR_SW_WAR
	.align		4
.L_29:
        /*0098*/ 	.byte	0x04, 0x36
        /*009a*/ 	.short	(.L_31 - .L_30)
.L_30:
        /*009c*/ 	.word	0x00000008
.L_31:


//--------------------- .nv.callgraph             --------------------------
	.section	.nv.callgraph,"",@"SHT_CUDA_CALLGRAPH"
	.align	4
	.sectionentsize	8
	.align		4
        /*0000*/ 	.word	0x00000000
	.align		4
        /*0004*/ 	.word	0xffffffff
	.align		4
        /*0008*/ 	.word	0x00000000
	.align		4
        /*000c*/ 	.word	0xfffffffe
	.align		4
        /*0010*/ 	.word	0x00000000
	.align		4
        /*0014*/ 	.word	0xfffffffd
	.align		4
        /*0018*/ 	.word	0x00000000
	.align		4
        /*001c*/ 	.word	0xfffffffc


//--------------------- .nv.constant3             --------------------------
	.section	.nv.constant3,"a",@progbits
	.align	4
.nv.constant3:
	.type		d_lineCount,@object
	.size		d_lineCount,(d_phraseCount - d_lineCount)
d_lineCount:
	.zero		4
	.type		d_phraseCount,@object
	.size		d_phraseCount,(d_maxLineTokens - d_phraseCount)
d_phraseCount:
	.zero		4
	.type		d_maxLineTokens,@object
	.size		d_maxLineTokens,(d_maxPhraseTokens - d_maxLineTokens)
d_maxLineTokens:
	.zero		4
	.type		d_maxPhraseTokens,@object
	.size		d_maxPhraseTokens,(.L_3 - d_maxPhraseTokens)
d_maxPhraseTokens:
	.zero		4
.L_3:


//--------------------- .text._Z17tokenSearchKernelPKiS0_S0_S0_Pi --------------------------
	.section	.text._Z17tokenSearchKernelPKiS0_S0_S0_Pi,"ax",@progbits
	.align	128
        .global         _Z17tokenSearchKernelPKiS0_S0_S0_Pi
        .type           _Z17tokenSearchKernelPKiS0_S0_S0_Pi,@function
        .size           _Z17tokenSearchKernelPKiS0_S0_S0_Pi,(.L_x_9 - _Z17tokenSearchKernelPKiS0_S0_S0_Pi)
        .other          _Z17tokenSearchKernelPKiS0_S0_S0_Pi,@"STO_CUDA_ENTRY STV_DEFAULT"
_Z17tokenSearchKernelPKiS0_S0_S0_Pi:
.text._Z17tokenSearchKernelPKiS0_S0_S0_Pi:
[----:B------:R-:W-:Y:S01]  /*0000*/  LDC R1, c[0x0][0x37c] ;  /* 0x0000df00ff017b82 */ /* 0x000fe20000000800 */
[----:B------:R-:W0:Y:S07]  /*0010*/  S2R R0, SR_TID.X ;  /* 0x0000000000007919 */ /* 0x000e2e0000002100 */
[----:B------:R-:W0:Y:S01]  /*0020*/  S2UR UR4, SR_CTAID.X ;  /* 0x00000000000479c3 */ /* 0x000e220000002500 */
[----:B------:R-:W1:Y:S07]  /*0030*/  LDCU UR5, c[0x3][URZ] ;  /* 0x00c00000ff0577ac */ /* 0x000e6e0008000800 */
[----:B------:R-:W0:Y:S02]  /*0040*/  LDC R5, c[0x0][0x360] ;  /* 0x0000d800ff057b82 */ /* 0x000e240000000800 */
[----:B0-----:R-:W-:-:S05]  /*0050*/  IMAD R5, R5, UR4, R0 ;  /* 0x0000000405057c24 */ /* 0x001fca000f8e0200 */
[----:B-1----:R-:W-:-:S13]  /*0060*/  ISETP.GE.AND P0, PT, R5, UR5, PT ;  /* 0x0000000505007c0c */ /* 0x002fda000bf06270 */
[----:B------:R-:W-:Y:S05]  /*0070*/  @P0 EXIT ;  /* 0x000000000000094d */ /* 0x000fea0003800000 */
[----:B------:R-:W0:Y:S01]  /*0080*/  LDC R0, c[0x3][0x4] ;  /* 0x00c00100ff007b82 */ /* 0x000e220000000800 */
[----:B------:R-:W1:Y:S07]  /*0090*/  LDCU UR4, c[0x3][0x8] ;  /* 0x00c00100ff0477ac */ /* 0x000e6e0008000800 */
[----:B------:R-:W2:Y:S01]  /*00a0*/  LDC.64 R2, c[0x0][0x388] ;  /* 0x0000e200ff027b82 */ /* 0x000ea20000000a00 */
[----:B0-----:R-:W-:Y:S01]  /*00b0*/  ISETP.GE.AND P0, PT, R0, 0x1, PT ;  /* 0x000000010000780c */ /* 0x001fe20003f06270 */
[----:B-1----:R-:W-:-:S12]  /*00c0*/  IMAD R0, R5, UR4, RZ ;  /* 0x0000000405007c24 */ /* 0x002fd8000f8e02ff */
[----:B--2---:R-:W-:Y:S05]  /*00d0*/  @!P0 EXIT ;  /* 0x000000000000894d */ /* 0x004fea0003800000 */
[----:B------:R-:W0:Y:S01]  /*00e0*/  LDCU.64 UR4, c[0x0][0x358] ;  /* 0x00006b00ff0477ac */ /* 0x000e220008000a00 */
[----:B------:R-:W-:-:S05]  /*00f0*/  IMAD.WIDE R2, R5, 0x4, R2 ;  /* 0x0000000405027825 */ /* 0x000fca00078e0202 */
[----:B0-----:R0:W5:Y:S01]  /*0100*/  LDG.E R5, desc[UR4][R2.64] ;  /* 0x0000000402057981 */ /* 0x001162000c1e1900 */
[----:B------:R-:W-:-:S07]  /*0110*/  IMAD.MOV.U32 R4, RZ, RZ, RZ ;  /* 0x000000ffff047224 */ /* 0x000fce00078e00ff */
.L_x_7:
[----:B0-----:R-:W0:Y:S02]  /*0120*/  LDC.64 R2, c[0x0][0x398] ;  /* 0x0000e600ff027b82 */ /* 0x001e240000000a00 */
[----:B0-----:R-:W-:-:S05]  /*0130*/  IMAD.WIDE.U32 R2, R4, 0x4, R2 ;  /* 0x0000000404027825 */ /* 0x001fca00078e0002 */
[----:B------:R-:W2:Y:S01]  /*0140*/  LDG.E R16, desc[UR4][R2.64] ;  /* 0x0000000402107981 */ /* 0x000ea2000c1e1900 */
[----:B------:R-:W-:Y:S01]  /*0150*/  BSSY.RECONVERGENT B0, `(.L_x_0) ;  /* 0x0000030000007945 */ /* 0x000fe20003800200 */
[----:B--2--5:R-:W-:-:S13]  /*0160*/  ISETP.GT.AND P0, PT, R16, R5, PT ;  /* 0x000000051000720c */ /* 0x024fda0003f04270 */
[----:B------:R-:W-:Y:S05]  /*0170*/  @P0 BRA `(.L_x_1) ;  /* 0x0000000000b40947 */ /* 0x000fea0003800000 */
[----:B------:R-:W-:-:S13]  /*0180*/  ISETP.GE.AND P0, PT, R16, 0x1, PT ;  /* 0x000000011000780c */ /* 0x000fda0003f06270 */
[----:B------:R-:W-:Y:S05]  /*0190*/  @!P0 BRA `(.L_x_2) ;  /* 0x0000000000748947 */ /* 0x000fea0003800000 */
[----:B------:R-:W0:Y:S01]  /*01a0*/  LDC.64 R2, c[0x0][0x390] ;  /* 0x0000e400ff027b82 */ /* 0x000e220000000a00 */
[----:B------:R-:W1:Y:S01]  /*01b0*/  LDCU UR6, c[0x3][0xc] ;  /* 0x00c00180ff0677ac */ /* 0x000e620008000800 */
[----:B------:R-:W-:Y:S02]  /*01c0*/  IMAD.MOV R14, RZ, RZ, -R16 ;  /* 0x000000ffff0e7224 */ /* 0x000fe400078e0a10 */
[----:B------:R-:W-:Y:S02]  /*01d0*/  IMAD.MOV.U32 R11, RZ, RZ, RZ ;  /* 0x000000ffff0b7224 */ /* 0x000fe400078e00ff */
[----:B-1----:R-:W-:-:S04]  /*01e0*/  IMAD R7, R4, UR6, RZ ;  /* 0x0000000604077c24 */ /* 0x002fc8000f8e02ff */
[----:B0-----:R-:W-:-:S07]  /*01f0*/  IMAD.WIDE R2, R7, 0x4, R2 ;  /* 0x0000000407027825 */ /* 0x001fce00078e0202 */
.L_x_6:
[----:B------:R-:W0:Y:S01]  /*0200*/  LDCU.64 UR6, c[0x0][0x380] ;  /* 0x00007000ff0677ac */ /* 0x000e220008000a00 */
[C---:B------:R-:W-:Y:S01]  /*0210*/  IADD3 R9, P0, PT, R0.reuse, R11, RZ ;  /* 0x0000000b00097210 */ /* 0x040fe20007f1e0ff */
[----:B------:R-:W-:Y:S01]  /*0220*/  BSSY.RELIABLE B1, `(.L_x_3) ;  /* 0x000001e000017945 */ /* 0x000fe20003800100 */
[----:B------:R-:W-:Y:S01]  /*0230*/  MOV R6, R2 ;  /* 0x0000000200067202 */ /* 0x000fe20000000f00 */
[----:B------:R-:W-:Y:S01]  /*0240*/  IMAD.MOV.U32 R13, RZ, RZ, R3 ;  /* 0x000000ffff0d7224 */ /* 0x000fe200078e0003 */
[----:B------:R-:W-:Y:S01]  /*0250*/  LEA.HI.X.SX32 R8, R0, RZ, 0x1, P0 ;  /* 0x000000ff00087211 */ /* 0x000fe200000f0eff */
[----:B------:R-:W-:Y:S01]  /*0260*/  IMAD.MOV.U32 R10, RZ, RZ, R14 ;  /* 0x000000ffff0a7224 */ /* 0x000fe200078e000e */
[----:B0-----:R-:W-:-:S04]  /*0270*/  LEA R12, P1, R9, UR6, 0x2 ;  /* 0x00000006090c7c11 */ /* 0x001fc8000f8210ff */
[----:B------:R-:W-:-:S09]  /*0280*/  LEA.HI.X R9, R9, UR7, R8, 0x2, P1 ;  /* 0x0000000709097c11 */ /* 0x000fd200088f1408 */
.L_x_5:
[----:B------:R-:W-:Y:S01]  /*0290*/  MOV R8, R12 ;  /* 0x0000000c00087202 */ /* 0x000fe20000000f00 */
[----:B------:R-:W-:-:S05]  /*02a0*/  IMAD.MOV.U32 R7, RZ, RZ, R13 ;  /* 0x000000ffff077224 */ /* 0x000fca00078e000d */
[----:B------:R-:W2:Y:S04]  /*02b0*/  LDG.E R8, desc[UR4][R8.64] ;  /* 0x0000000408087981 */ /* 0x000ea8000c1e1900 */
[----:B------:R-:W2:Y:S02]  /*02c0*/  LDG.E R7, desc[UR4][R6.64] ;  /* 0x0000000406077981 */ /* 0x000ea4000c1e1900 */
[----:B--2---:R-:W-:-:S13]  /*02d0*/  ISETP.NE.AND P0, PT, R8, R7, PT ;  /* 0x000000070800720c */ /* 0x004fda0003f05270 */
[----:B------:R-:W-:Y:S05]  /*02e0*/  @P0 BRA `(.L_x_4) ;  /* 0x0000000000440947 */ /* 0x000fea0003800000 */
[----:B------:R-:W-:Y:S01]  /*02f0*/  VIADD R10, R10, 0x1 ;  /* 0x000000010a0a7836 */ /* 0x000fe20000000000 */
[----:B------:R-:W-:Y:S02]  /*0300*/  IADD3 R12, P2, PT, R12, 0x4, RZ ;  /* 0x000000040c0c7810 */ /* 0x000fe40007f5e0ff */
[----:B------:R-:W-:Y:S02]  /*0310*/  IADD3 R6, P1, PT, R6, 0x4, RZ ;  /* 0x0000000406067810 */ /* 0x000fe40007f3e0ff */
[----:B------:R-:W-:Y:S01]  /*0320*/  ISETP.NE.AND P0, PT, R10, RZ, PT ;  /* 0x000000ff0a00720c */ /* 0x000fe20003f05270 */
[----:B------:R-:W-:Y:S01]  /*0330*/  IMAD.X R9, RZ, RZ, R9, P2 ;  /* 0x000000ffff097224 */ /* 0x000fe200010e0609 */
[----:B------:R-:W-:-:S11]  /*0340*/  IADD3.X R13, PT, PT, RZ, R13, RZ, P1, !PT ;  /* 0x0000000dff0d7210 */ /* 0x000fd60000ffe4ff */
[----:B------:R-:W-:Y:S05]  /*0350*/  @!P0 BREAK.RELIABLE B1 ;  /* 0x0000000000018942 */ /* 0x000fea0003800100 */
[----:B------:R-:W-:Y:S05]  /*0360*/  @P0 BRA `(.L_x_5) ;  /* 0xfffffffc00c80947 */ /* 0x000fea000383ffff */
.L_x_2:
[----:B------:R-:W0:Y:S01]  /*0370*/  S2R R6, SR_LANEID ;  /* 0x0000000000067919 */ /* 0x000e220000000000 */
[----:B------:R-:W1:Y:S01]  /*0380*/  LDC.64 R2, c[0x0][0x3a0] ;  /* 0x0000e800ff027b82 */ /* 0x000e620000000a00 */
[----:B------:R-:W-:Y:S02]  /*0390*/  VOTEU.ANY UR6, UPT, PT ;  /* 0x0000000000067886 */ /* 0x000fe400038e0100 */
[----:B------:R-:W-:Y:S02]  /*03a0*/  UFLO.U32 UR7, UR6 ;  /* 0x00000006000772bd */ /* 0x000fe400080e0000 */
[----:B------:R-:W2:Y:S01]  /*03b0*/  POPC R7, UR6 ;  /* 0x0000000600077d09 */ /* 0x000ea20008000000 */
[----:B-1----:R-:W-:-:S03]  /*03c0*/  IMAD.WIDE.U32 R2, R4, 0x4, R2 ;  /* 0x0000000404027825 */ /* 0x002fc600078e0002 */
[----:B0-----:R-:W-:-:S13]  /*03d0*/  ISETP.EQ.U32.AND P0, PT, R6, UR7, PT ;  /* 0x0000000706007c0c */ /* 0x001fda000bf02070 */
[----:B--2---:R0:W-:Y:S01]  /*03e0*/  @P0 REDG.E.ADD.STRONG.GPU desc[UR4][R2.64], R7 ;  /* 0x000000070200098e */ /* 0x0041e2000c12e104 */
[----:B------:R-:W-:Y:S05]  /*03f0*/  BRA `(.L_x_1) ;  /* 0x0000000000147947 */ /* 0x000fea0003800000 */
.L_x_4:
[----:B------:R-:W-:Y:S05]  /*0400*/  BSYNC.RELIABLE B1 ;  /* 0x0000000000017941 */ /* 0x000fea0003800100 */
.L_x_3:
[----:B------:R-:W-:-:S05]  /*0410*/  VIADD R11, R11, 0x1 ;  /* 0x000000010b0b7836 */ /* 0x000fca0000000000 */
[----:B------:R-:W-:-:S04]  /*0420*/  IADD3 R6, PT, PT, R16, R11, RZ ;  /* 0x0000000b10067210 */ /* 0x000fc80007ffe0ff */
[----:B------:R-:W-:-:S13]  /*0430*/  ISETP.GT.AND P0, PT, R6, R5, PT ;  /* 0x000000050600720c */ /* 0x000fda0003f04270 */
[----:B------:R-:W-:Y:S05]  /*0440*/  @!P0 BRA `(.L_x_6) ;  /* 0xfffffffc006c8947 */ /* 0x000fea000383ffff */
.L_x_1:
[----:B------:R-:W-:Y:S05]  /*0450*/  BSYNC.RECONVERGENT B0 ;  /* 0x0000000000007941 */ /* 0x000fea0003800200 */
.L_x_0:
[----:B------:R-:W-:Y:S05]  /*0460*/  WARPSYNC.ALL ;  /* 0x0000000000007948 */ /* 0x000fea0003800000 */
[----:B------:R-:W1:Y:S01]  /*0470*/  LDCU UR6, c[0x3][0x4] ;  /* 0x00c00080ff0677ac */ /* 0x000e620008000800 */
[----:B------:R-:W-:-:S05]  /*0480*/  VIADD R4, R4, 0x1 ;  /* 0x0000000104047836 */ /* 0x000fca0000000000 */
[----:B-1----:R-:W-:-:S13]  /*0490*/  ISETP.NE.AND P0, PT, R4, UR6, PT ;  /* 0x0000000604007c0c */ /* 0x002fda000bf05270 */
[----:B------:R-:W-:Y:S05]  /*04a0*/  @P0 BRA `(.L_x_7) ;  /* 0xfffffffc001c0947 */ /* 0x000fea000383ffff */
[----:B------:R-:W-:Y:S05]  /*04b0*/  EXIT ;  /* 0x000000000000794d */ /* 0x000fea0003800000 */
.L_x_8:
[----:B------:R-:W-:-:S00]  /*04c0*/  BRA `(.L_x_8) ;  /* 0xfffffffc00fc7947 */ /* 0x000fc0000383ffff */
[----:B------:R-:W-:-:S00]  /*04d0*/  NOP ;  /* 0x0000000000007918 */ /* 0x000fc00000000000 */
        /* <DEDUP_REMOVED lines=10> */
.L_x_9:


//--------------------- .nv.shared.reserved.0     --------------------------
	.section	.nv.shared.reserved.0,"aw",@nobits
	.weak		__nv_reservedSMEM_offset_0_alias
	.size		__nv_reservedSMEM_offset_0_alias, 0, 64
	.other		__nv_reservedSMEM_offset_0_alias,@"STO_CUDA_RESERVED_SHARED STV_DEFAULT"
__nv_reservedSMEM_offset_0_alias:
	.zero		0
	.zero		64


//--------------------- .nv.constant0._Z17tokenSearchKernelPKiS0_S0_S0_Pi --------------------------
	.section	.nv.constant0._Z17tokenSearchKernelPKiS0_S0_S0_Pi,"a",@progbits
	.sectionflags	@""
	.align	4
.nv.constant0._Z17tokenSearchKernelPKiS0_S0_S0_Pi:
	.zero		936


//--------------------- SYMBOLS --------------------------

	.type		.nv.reservedSmem.offset0,@object
	.size		.nv.reservedSmem.offset0,0x4
